	.headerflags	@"EF_CUDA_TEXMODE_UNIFIED EF_CUDA_64BIT_ADDRESS EF_CUDA_ACCELERATORS EF_CUDA_SM90 EF_CUDA_VIRTUAL_SM(EF_CUDA_SM90)"
	.elftype	@"ET_EXEC"


//--------------------- .nv.info                  --------------------------
	.section	.nv.info,"",@"SHT_CUDA_INFO"
	.align	4


	//----- nvinfo : EIATTR_REGCOUNT
	.align		4
        /*0000*/ 	.byte	0x04, 0x2f
        /*0002*/ 	.short	(.L_1 - .L_0)
	.align		4
.L_0:
        /*0004*/ 	.word	index@(triton_poi_fused_avg_pool2d_38)
        /*0008*/ 	.word	0x00000020


	//----- nvinfo : EIATTR_MIN_STACK_SIZE
	.align		4
.L_1:
        /*000c*/ 	.byte	0x04, 0x12
        /*000e*/ 	.short	(.L_3 - .L_2)
	.align		4
.L_2:
        /*0010*/ 	.word	index@(triton_poi_fused_avg_pool2d_38)
        /*0014*/ 	.word	0x00000000


	//----- nvinfo : EIATTR_FRAME_SIZE
	.align		4
.L_3:
        /*0018*/ 	.byte	0x04, 0x11
        /*001a*/ 	.short	(.L_5 - .L_4)
	.align		4
.L_4:
        /*001c*/ 	.word	index@(triton_poi_fused_avg_pool2d_38)
        /*0020*/ 	.word	0x00000000


	//----- nvinfo : EIATTR_MIN_STACK_SIZE
	.align		4
.L_5:
        /*0024*/ 	.byte	0x04, 0x12
        /*0026*/ 	.short	(.L_7 - .L_6)
	.align		4
.L_6:
        /*0028*/ 	.word	index@(triton_poi_fused_avg_pool2d_38)
        /*002c*/ 	.word	0x00000000
.L_7:


//--------------------- .nv.info.triton_poi_fused_avg_pool2d_38 --------------------------
	.section	.nv.info.triton_poi_fused_avg_pool2d_38,"",@"SHT_CUDA_INFO"
	.sectionflags	@""
	.align	4


	//----- nvinfo : EIATTR_CUDA_API_VERSION
	.align		4
        /*0000*/ 	.byte	0x04, 0x37
        /*0002*/ 	.short	(.L_9 - .L_8)
.L_8:
        /*0004*/ 	.word	0x0000007c


	//----- nvinfo : EIATTR_KPARAM_INFO
	.align		4
.L_9:
        /*0008*/ 	.byte	0x04, 0x17
        /*000a*/ 	.short	(.L_11 - .L_10)
.L_10:
        /*000c*/ 	.word	0x00000000
        /*0010*/ 	.short	0x0002
        /*0012*/ 	.short	0x0010
        /*0014*/ 	.byte	0x00, 0xf0, 0x11, 0x00


	//----- nvinfo : EIATTR_KPARAM_INFO
	.align		4
.L_11:
        /*0018*/ 	.byte	0x04, 0x17
        /*001a*/ 	.short	(.L_13 - .L_12)
.L_12:
        /*001c*/ 	.word	0x00000000
        /*0020*/ 	.short	0x0001
        /*0022*/ 	.short	0x0008
        /*0024*/ 	.byte	0x00, 0xf4, 0x21, 0x00


	//----- nvinfo : EIATTR_KPARAM_INFO
	.align		4
.L_13:
        /*0028*/ 	.byte	0x04, 0x17
        /*002a*/ 	.short	(.L_15 - .L_14)
.L_14:
        /*002c*/ 	.word	0x00000000
        /*0030*/ 	.short	0x0000
        /*0032*/ 	.short	0x0000
        /*0034*/ 	.byte	0x00, 0xf4, 0x21, 0x00


	//----- nvinfo : EIATTR_SPARSE_MMA_MASK
	.align		4
.L_15:
        /*0038*/ 	.byte	0x03, 0x50
        /*003a*/ 	.short	0x0000


	//----- nvinfo : EIATTR_MAXREG_COUNT
	.align		4
        /*003c*/ 	.byte	0x03, 0x1b
        /*003e*/ 	.short	0x00ff


	//----- nvinfo : EIATTR_EXIT_INSTR_OFFSETS
	.align		4
        /*0040*/ 	.byte	0x04, 0x1c
        /*0042*/ 	.short	(.L_17 - .L_16)


	//   ....[0]....
.L_16:
        /*0044*/ 	.word	0x000008c0


	//----- nvinfo : EIATTR_REQNTID
	.align		4
.L_17:
        /*0048*/ 	.byte	0x04, 0x10
        /*004a*/ 	.short	(.L_19 - .L_18)
.L_18:
        /*004c*/ 	.word	0x00000100
        /*0050*/ 	.word	0x00000001
        /*0054*/ 	.word	0x00000001


	//----- nvinfo : EIATTR_CBANK_PARAM_SIZE
	.align		4
.L_19:
        /*0058*/ 	.byte	0x03, 0x19
        /*005a*/ 	.short	0x0014


	//----- nvinfo : EIATTR_PARAM_CBANK
	.align		4
        /*005c*/ 	.byte	0x04, 0x0a
        /*005e*/ 	.short	(.L_21 - .L_20)
	.align		4
.L_20:
        /*0060*/ 	.word	index@(.nv.constant0.triton_poi_fused_avg_pool2d_38)
        /*0064*/ 	.short	0x0210
        /*0066*/ 	.short	0x0014


	//----- nvinfo : EIATTR_SW_WAR
	.align		4
.L_21:
        /*0068*/ 	.byte	0x04, 0x36
        /*006a*/ 	.short	(.L_23 - .L_22)
.L_22:
        /*006c*/ 	.word	0x00000008
.L_23:


//--------------------- .nv.callgraph             --------------------------
	.section	.nv.callgraph,"",@"SHT_CUDA_CALLGRAPH"
	.align	4
	.sectionentsize	8
	.align		4
        /*0000*/ 	.word	0x00000000
	.align		4
        /*0004*/ 	.word	0xffffffff
	.align		4
        /*0008*/ 	.word	0x00000000
	.align		4
        /*000c*/ 	.word	0xfffffffe
	.align		4
        /*0010*/ 	.word	0x00000000
	.align		4
        /*0014*/ 	.word	0xfffffffd
	.align		4
        /*0018*/ 	.word	0x00000000
	.align		4
        /*001c*/ 	.word	0xfffffffc


//--------------------- .text.triton_poi_fused_avg_pool2d_38 --------------------------
	.section	.text.triton_poi_fused_avg_pool2d_38,"ax",@progbits
	.align	128
        .global         triton_poi_fused_avg_pool2d_38
        .type           triton_poi_fused_avg_pool2d_38,@function
        .size           triton_poi_fused_avg_pool2d_38,(.L_x_1 - triton_poi_fused_avg_pool2d_38)
        .other          triton_poi_fused_avg_pool2d_38,@"STO_CUDA_ENTRY STV_DEFAULT"
triton_poi_fused_avg_pool2d_38:
.text.triton_poi_fused_avg_pool2d_38:
[----:B------:R-:W-:Y:S01]  /*0000*/  LDC R1, c[0x0][0x28] ;  /* 0x00000a00ff017b82 */ /* 0x000fe20000000800 */
[----:B------:R-:W1:Y:S07]  /*0010*/  S2R R0, SR_TID.X ;  /* 0x0000000000007919 */ /* 0x000e6e0000002100 */
[----:B------:R-:W2:Y:S01]  /*0020*/  LDC.64 R20, c[0x0][0x210] ;  /* 0x00008400ff147b82 */ /* 0x000ea20000000a00 */
[----:B------:R-:W-:Y:S02]  /*0030*/  CS2R R8, SRZ ;  /* 0x0000000000087805 */ /* 0x000fe4000001ff00 */
[----:B------:R-:W-:Y:S01]  /*0040*/  CS2R R26, SRZ ;  /* 0x00000000001a7805 */ /* 0x000fe2000001ff00 */
[----:B------:R-:W3:Y:S01]  /*0050*/  S2R R3, SR_CTAID.X ;  /* 0x0000000000037919 */ /* 0x000ee20000002500 */
[----:B------:R-:W-:Y:S01]  /*0060*/  ULDC.64 UR4, c[0x0][0x208] ;  /* 0x0000820000047ab9 */ /* 0x000fe20000000a00 */
[----:B-1----:R-:W-:-:S05]  /*0070*/  IMAD.SHL.U32 R0, R0, 0x2, RZ ;  /* 0x0000000200007824 */ /* 0x002fca00078e00ff */
[----:B------:R-:W-:-:S05]  /*0080*/  LOP3.LUT R0, R0, 0x1fe, RZ, 0xc0, !PT ;  /* 0x000001fe00007812 */ /* 0x000fca00078ec0ff */
[----:B---3--:R-:W-:-:S04]  /*0090*/  IMAD R3, R3, 0x200, R0 ;  /* 0x0000020003037824 */ /* 0x008fc800078e0200 */
[----:B------:R-:W-:-:S04]  /*00a0*/  IMAD.HI R2, R3, 0x2aaaaaab, RZ ;  /* 0x2aaaaaab03027827 */ /* 0x000fc800078e02ff */
[----:B------:R-:W-:Y:S01]  /*00b0*/  IMAD.HI R0, R3, 0x38e38e39, RZ ;  /* 0x38e38e3903007827 */ /* 0x000fe200078e02ff */
[----:B------:R-:W-:-:S03]  /*00c0*/  SHF.R.U32.HI R7, RZ, 0x1f, R2 ;  /* 0x0000001fff077819 */ /* 0x000fc60000011602 */
[C---:B------:R-:W-:Y:S01]  /*00d0*/  VIADD R13, R3.reuse, 0xffffee00 ;  /* 0xffffee00030d7836 */ /* 0x040fe20000000000 */
[----:B------:R-:W-:Y:S01]  /*00e0*/  SHF.R.U32.HI R5, RZ, 0x1f, R0 ;  /* 0x0000001fff057819 */ /* 0x000fe20000011600 */
[----:B------:R-:W-:Y:S01]  /*00f0*/  VIADD R11, R3, 0xffffeb00 ;  /* 0xffffeb00030b7836 */ /* 0x000fe20000000000 */
[----:B------:R-:W-:Y:S01]  /*0100*/  LEA.HI.SX32 R7, R2, R7, 0x19 ;  /* 0x0000000702077211 */ /* 0x000fe200078fcaff */
[----:B--2---:R-:W-:Y:S01]  /*0110*/  IMAD.WIDE R12, R13, 0x4, R20 ;  /* 0x000000040d0c7825 */ /* 0x004fe200078e0214 */
[----:B------:R-:W-:-:S03]  /*0120*/  LEA.HI.SX32 R5, R0, R5, 0x16 ;  /* 0x0000000500057211 */ /* 0x000fc600078fb2ff */
[----:B------:R-:W-:-:S04]  /*0130*/  IMAD.HI R0, R7, 0x2aaaaaab, RZ ;  /* 0x2aaaaaab07007827 */ /* 0x000fc800078e02ff */
[----:B------:R-:W-:Y:S01]  /*0140*/  IMAD.HI R2, R5, 0x2aaaaaab, RZ ;  /* 0x2aaaaaab05027827 */ /* 0x000fe200078e02ff */
[----:B------:R-:W-:-:S03]  /*0150*/  LEA.HI R4, R0, R0, RZ, 0x1 ;  /* 0x0000000000047211 */ /* 0x000fc600078f08ff */
[----:B------:R-:W-:Y:S01]  /*0160*/  IMAD.WIDE R10, R11, 0x4, R20 ;  /* 0x000000040b0a7825 */ /* 0x000fe200078e0214 */
[----:B------:R-:W-:-:S03]  /*0170*/  LEA.HI R2, R2, R2, RZ, 0x1 ;  /* 0x0000000202027211 */ /* 0x000fc600078f08ff */
[----:B------:R-:W-:Y:S02]  /*0180*/  IMAD R4, R4, -0x6, R7 ;  /* 0xfffffffa04047824 */ /* 0x000fe400078e0207 */
[----:B------:R-:W-:-:S03]  /*0190*/  IMAD R7, R2, -0x6, R5 ;  /* 0xfffffffa02077824 */ /* 0x000fc600078e0205 */
[C---:B------:R-:W-:Y:S02]  /*01a0*/  ISETP.GT.AND P2, PT, R4.reuse, -0x1, PT ;  /* 0xffffffff0400780c */ /* 0x040fe40003f44270 */
[----:B------:R-:W-:Y:S02]  /*01b0*/  ISETP.GT.AND P1, PT, R4, RZ, PT ;  /* 0x000000ff0400720c */ /* 0x000fe40003f24270 */
[C---:B------:R-:W-:Y:S02]  /*01c0*/  ISETP.GT.AND P2, PT, R7.reuse, RZ, P2 ;  /* 0x000000ff0700720c */ /* 0x040fe40001744270 */
[----:B------:R-:W-:-:S11]  /*01d0*/  ISETP.GT.AND P5, PT, R7, RZ, P1 ;  /* 0x000000ff0700720c */ /* 0x000fd60000fa4270 */
[----:B------:R-:W2:Y:S04]  /*01e0*/  @P2 LDG.E.64 R8, desc[UR4][R12.64] ;  /* 0x000000040c082981 */ /* 0x000ea8000c1e1b00 */
[----:B------:R1:W3:Y:S01]  /*01f0*/  @P5 LDG.E.64 R26, desc[UR4][R10.64] ;  /* 0x000000040a1a5981 */ /* 0x0002e2000c1e1b00 */
[C---:B------:R-:W-:Y:S01]  /*0200*/  VIADD R0, R7.reuse, 0x2 ;  /* 0x0000000207007836 */ /* 0x040fe20000000000 */
[C---:B------:R-:W-:Y:S02]  /*0210*/  ISETP.GT.AND P4, PT, R4.reuse, 0x4, PT ;  /* 0x000000040400780c */ /* 0x040fe40003f84270 */
[----:B------:R-:W-:Y:S02]  /*0220*/  ISETP.GE.AND P0, PT, R7, 0x5, PT ;  /* 0x000000050700780c */ /* 0x000fe40003f06270 */
[----:B------:R-:W-:-:S02]  /*0230*/  ISETP.GE.AND P3, PT, R4, 0x5, PT ;  /* 0x000000050400780c */ /* 0x000fc40003f66270 */
[----:B------:R-:W-:Y:S02]  /*0240*/  IADD3 R2, R4, 0x2, RZ ;  /* 0x0000000204027810 */ /* 0x000fe40007ffe0ff */
[----:B------:R-:W-:Y:S01]  /*0250*/  SEL R14, R0, RZ, !P0 ;  /* 0x000000ff000e7207 */ /* 0x000fe20004000000 */
[----:B------:R-:W-:Y:S01]  /*0260*/  VIADD R0, R4, 0x1 ;  /* 0x0000000104007836 */ /* 0x000fe20000000000 */
[----:B------:R-:W-:-:S04]  /*0270*/  SEL R6, R2, RZ, !P3 ;  /* 0x000000ff02067207 */ /* 0x000fc80005800000 */
[----:B------:R-:W-:Y:S01]  /*0280*/  ISETP.GE.U32.AND P0, PT, R0, 0x6, PT ;  /* 0x000000060000780c */ /* 0x000fe20003f06070 */
[----:B------:R-:W-:Y:S02]  /*0290*/  VIADD R2, R6, 0x7 ;  /* 0x0000000706027836 */ /* 0x000fe40000000000 */
[----:B------:R-:W-:Y:S01]  /*02a0*/  @!P4 IMAD.MOV R2, RZ, RZ, R6 ;  /* 0x000000ffff02c224 */ /* 0x000fe200078e0206 */
[C---:B------:R-:W-:Y:S02]  /*02b0*/  ISETP.GT.AND P4, PT, R7.reuse, RZ, !P0 ;  /* 0x000000ff0700720c */ /* 0x040fe40004784270 */
[----:B------:R-:W-:Y:S01]  /*02c0*/  ISETP.GT.AND P6, PT, R7, 0x4, PT ;  /* 0x000000040700780c */ /* 0x000fe20003fc4270 */
[----:B-1----:R-:W-:Y:S01]  /*02d0*/  VIADD R11, R3, 0xfffff100 ;  /* 0xfffff100030b7836 */ /* 0x002fe20000000000 */
[----:B------:R-:W-:Y:S02]  /*02e0*/  ISETP.GT.AND P1, PT, R7, -0x1, P1 ;  /* 0xffffffff0700780c */ /* 0x000fe40000f24270 */
[----:B------:R-:W-:-:S02]  /*02f0*/  CS2R R18, SRZ ;  /* 0x0000000000127805 */ /* 0x000fc4000001ff00 */
[----:B------:R-:W-:Y:S01]  /*0300*/  IADD3 R23, R3, -0x300, RZ ;  /* 0xfffffd0003177810 */ /* 0x000fe20007ffe0ff */
[--C-:B------:R-:W-:Y:S01]  /*0310*/  IMAD.WIDE R10, R11, 0x4, R20.reuse ;  /* 0x000000040b0a7825 */ /* 0x100fe200078e0214 */
[----:B------:R-:W-:Y:S02]  /*0320*/  LOP3.LUT R5, R7, R4, RZ, 0xfc, !PT ;  /* 0x0000000407057212 */ /* 0x000fe400078efcff */
[----:B------:R-:W-:Y:S01]  /*0330*/  CS2R R16, SRZ ;  /* 0x0000000000107805 */ /* 0x000fe2000001ff00 */
[----:B------:R-:W-:Y:S01]  /*0340*/  IMAD.WIDE R22, R23, 0x4, R20 ;  /* 0x0000000417167825 */ /* 0x000fe200078e0214 */
[----:B------:R-:W-:Y:S01]  /*0350*/  ISETP.GT.AND P3, PT, R5, -0x1, PT ;  /* 0xffffffff0500780c */ /* 0x000fe20003f64270 */
[----:B------:R1:W4:Y:S01]  /*0360*/  @P4 LDG.E.64 R18, desc[UR4][R10.64] ;  /* 0x000000040a124981 */ /* 0x000322000c1e1b00 */
[----:B------:R-:W-:Y:S01]  /*0370*/  IADD3 R29, R14, 0x7, RZ ;  /* 0x000000070e1d7810 */ /* 0x000fe20007ffe0ff */
[C---:B------:R-:W-:Y:S02]  /*0380*/  VIADD R24, R7.reuse, 0x1 ;  /* 0x0000000107187836 */ /* 0x040fe40000000000 */
[----:B------:R-:W-:Y:S01]  /*0390*/  @!P6 IMAD.MOV R29, RZ, RZ, R14 ;  /* 0x000000ffff1de224 */ /* 0x000fe200078e020e */
[----:B------:R-:W-:Y:S01]  /*03a0*/  ISETP.GT.AND P6, PT, R7, -0x1, !P0 ;  /* 0xffffffff0700780c */ /* 0x000fe200047c4270 */
[----:B------:R5:W4:Y:S01]  /*03b0*/  @P1 LDG.E.64 R16, desc[UR4][R22.64] ;  /* 0x0000000416101981 */ /* 0x000b22000c1e1b00 */
[----:B------:R-:W-:Y:S01]  /*03c0*/  CS2R R14, SRZ ;  /* 0x00000000000e7805 */ /* 0x000fe2000001ff00 */
[----:B------:R-:W-:Y:S01]  /*03d0*/  VIADD R25, R3, 0x300 ;  /* 0x0000030003197836 */ /* 0x000fe20000000000 */
[----:B------:R-:W-:-:S02]  /*03e0*/  CS2R R12, SRZ ;  /* 0x00000000000c7805 */ /* 0x000fc4000001ff00 */
[----:B-1----:R-:W-:Y:S01]  /*03f0*/  CS2R R10, SRZ ;  /* 0x00000000000a7805 */ /* 0x002fe2000001ff00 */
[----:B0----5:R-:W-:-:S04]  /*0400*/  IMAD.WIDE R22, R25, 0x4, R20 ;  /* 0x0000000419167825 */ /* 0x021fc800078e0214 */
[----:B------:R-:W-:Y:S02]  /*0410*/  VIADD R25, R3, 0xf00 ;  /* 0x00000f0003197836 */ /* 0x000fe40000000000 */
[----:B------:R0:W5:Y:S01]  /*0420*/  @P6 LDG.E.64 R12, desc[UR4][R22.64] ;  /* 0x00000004160c6981 */ /* 0x000162000c1e1b00 */
[----:B------:R-:W-:Y:S01]  /*0430*/  ISETP.LT.U32.AND P0, PT, R24, 0x6, !P0 ;  /* 0x000000061800780c */ /* 0x000fe20004701070 */
[--C-:B0-----:R-:W-:Y:S01]  /*0440*/  IMAD.WIDE R22, R25, 0x4, R20.reuse ;  /* 0x0000000419167825 */ /* 0x101fe200078e0214 */
[----:B------:R-:W-:Y:S02]  /*0450*/  IADD3 R25, R3, 0x1200, RZ ;  /* 0x0000120003197810 */ /* 0x000fe40007ffe0ff */
[----:B--2---:R-:W-:Y:S02]  /*0460*/  SEL R5, R8, RZ, P2 ;  /* 0x000000ff08057207 */ /* 0x004fe40001000000 */
[----:B------:R-:W-:Y:S02]  /*0470*/  SEL R0, R9, RZ, P2 ;  /* 0x000000ff09007207 */ /* 0x000fe40001000000 */
[----:B------:R-:W-:Y:S01]  /*0480*/  ISETP.GE.U32.AND P2, PT, R24, 0x6, PT ;  /* 0x000000061800780c */ /* 0x000fe20003f46070 */
[----:B------:R-:W-:Y:S01]  /*0490*/  IMAD.WIDE R8, R3, 0x4, R20 ;  /* 0x0000000403087825 */ /* 0x000fe200078e0214 */
[----:B---3--:R-:W-:-:S02]  /*04a0*/  SEL R6, R26, RZ, P5 ;  /* 0x000000ff1a067207 */ /* 0x008fc40002800000 */
[----:B------:R-:W-:Y:S02]  /*04b0*/  SEL R27, R27, RZ, P5 ;  /* 0x000000ff1b1b7207 */ /* 0x000fe40002800000 */
[C---:B------:R-:W-:Y:S01]  /*04c0*/  ISETP.GT.AND P5, PT, R4.reuse, RZ, !P2 ;  /* 0x000000ff0400720c */ /* 0x040fe200057a4270 */
[----:B------:R0:W2:Y:S01]  /*04d0*/  @P3 LDG.E.64 R14, desc[UR4][R8.64] ;  /* 0x00000004080e3981 */ /* 0x0000a2000c1e1b00 */
[----:B------:R-:W-:-:S11]  /*04e0*/  ISETP.GT.AND P2, PT, R4, -0x1, !P2 ;  /* 0xffffffff0400780c */ /* 0x000fd60005744270 */
[----:B------:R1:W3:Y:S01]  /*04f0*/  @P5 LDG.E.64 R10, desc[UR4][R22.64] ;  /* 0x00000004160a5981 */ /* 0x0002e2000c1e1b00 */
[----:B0-----:R-:W-:Y:S01]  /*0500*/  CS2R R8, SRZ ;  /* 0x0000000000087805 */ /* 0x001fe2000001ff00 */
[----:B-1----:R-:W-:-:S04]  /*0510*/  IMAD.WIDE R22, R25, 0x4, R20 ;  /* 0x0000000419167825 */ /* 0x002fc800078e0214 */
[----:B------:R-:W-:Y:S01]  /*0520*/  VIADD R25, R3, 0x1500 ;  /* 0x0000150003197836 */ /* 0x000fe20000000000 */
[----:B------:R-:W3:Y:S03]  /*0530*/  @P2 LDG.E.64 R8, desc[UR4][R22.64] ;  /* 0x0000000416082981 */ /* 0x000ee6000c1e1b00 */
[----:B------:R-:W-:Y:S01]  /*0540*/  IMAD.WIDE R20, R25, 0x4, R20 ;  /* 0x0000000419147825 */ /* 0x000fe200078e0214 */
[----:B------:R-:W-:-:S06]  /*0550*/  CS2R R24, SRZ ;  /* 0x0000000000187805 */ /* 0x000fcc000001ff00 */
[----:B------:R-:W3:Y:S01]  /*0560*/  @P0 LDG.E.64 R24, desc[UR4][R20.64] ;  /* 0x0000000414180981 */ /* 0x000ee2000c1e1b00 */
[----:B------:R-:W-:-:S04]  /*0570*/  IMAD.IADD R26, R4, 0x1, R7 ;  /* 0x00000001041a7824 */ /* 0x000fc800078e0207 */
[----:B------:R-:W-:-:S05]  /*0580*/  IMAD R26, R4, R7, -R26 ;  /* 0x00000007041a7224 */ /* 0x000fca00078e0a1a */
[----:B------:R-:W-:Y:S01]  /*0590*/  IADD3 R26, R29, R26, R2 ;  /* 0x0000001a1d1a7210 */ /* 0x000fe20007ffe002 */
[----:B------:R-:W-:-:S03]  /*05a0*/  IMAD R7, R7, R2, RZ ;  /* 0x0000000207077224 */ /* 0x000fc600078e02ff */
[----:B------:R-:W-:Y:S01]  /*05b0*/  IADD3 R26, R26, 0x1, RZ ;  /* 0x000000011a1a7810 */ /* 0x000fe20007ffe0ff */
[----:B------:R-:W-:Y:S01]  /*05c0*/  IMAD R4, R4, R29, R7 ;  /* 0x0000001d04047224 */ /* 0x000fe200078e0207 */
[----:B----4-:R-:W-:Y:S01]  /*05d0*/  SEL R19, R19, RZ, P4 ;  /* 0x000000ff13137207 */ /* 0x010fe20002000000 */
[----:B------:R-:W-:Y:S02]  /*05e0*/  FADD R0, R27, R0 ;  /* 0x000000001b007221 */ /* 0x000fe40000000000 */
[----:B------:R-:W-:Y:S01]  /*05f0*/  IMAD R29, R29, R2, R26 ;  /* 0x000000021d1d7224 */ /* 0x000fe200078e021a */
[----:B------:R-:W-:Y:S01]  /*0600*/  SEL R17, R17, RZ, P1 ;  /* 0x000000ff11117207 */ /* 0x000fe20000800000 */
[----:B------:R-:W-:Y:S01]  /*0610*/  FADD R0, R0, R19 ;  /* 0x0000001300007221 */ /* 0x000fe20000000000 */
[----:B------:R-:W-:Y:S01]  /*0620*/  SEL R18, R18, RZ, P4 ;  /* 0x000000ff12127207 */ /* 0x000fe20002000000 */
[----:B------:R-:W-:Y:S02]  /*0630*/  IMAD.IADD R4, R29, 0x1, -R4 ;  /* 0x000000011d047824 */ /* 0x000fe400078e0a04 */
[----:B------:R-:W-:Y:S01]  /*0640*/  FADD R5, R6, R5 ;  /* 0x0000000506057221 */ /* 0x000fe20000000000 */
[----:B------:R-:W-:Y:S01]  /*0650*/  SEL R16, R16, RZ, P1 ;  /* 0x000000ff10107207 */ /* 0x000fe20000800000 */
[----:B------:R-:W-:-:S02]  /*0660*/  FADD R2, R0, R17 ;  /* 0x0000001100027221 */ /* 0x000fc40000000000 */
[----:B------:R-:W-:Y:S01]  /*0670*/  FADD R5, R5, R18 ;  /* 0x0000001205057221 */ /* 0x000fe20000000000 */
[----:B------:R-:W-:-:S03]  /*0680*/  I2FP.F32.S32 R0, R4 ;  /* 0x0000000400007245 */ /* 0x000fc60000201400 */
[----:B------:R-:W-:Y:S01]  /*0690*/  FADD R5, R5, R16 ;  /* 0x0000001005057221 */ /* 0x000fe20000000000 */
[----:B------:R-:W-:Y:S02]  /*06a0*/  FSETP.GT.AND P1, PT, |R0|, 8.50705917302346158658e+37, PT ;  /* 0x7e8000000000780b */ /* 0x000fe40003f24200 */
[----:B-----5:R-:W-:Y:S02]  /*06b0*/  SEL R12, R12, RZ, P6 ;  /* 0x000000ff0c0c7207 */ /* 0x020fe40003000000 */
[----:B------:R-:W-:Y:S02]  /*06c0*/  SEL R13, R13, RZ, P6 ;  /* 0x000000ff0d0d7207 */ /* 0x000fe40003000000 */
[----:B--2---:R-:W-:Y:S02]  /*06d0*/  SEL R14, R14, RZ, P3 ;  /* 0x000000ff0e0e7207 */ /* 0x004fe40001800000 */
[----:B------:R-:W-:Y:S02]  /*06e0*/  SEL R15, R15, RZ, P3 ;  /* 0x000000ff0f0f7207 */ /* 0x000fe40001800000 */
[----:B------:R-:W-:Y:S01]  /*06f0*/  FSETP.GEU.AND P3, PT, |R0|, 1.175494350822287508e-38, PT ;  /* 0x008000000000780b */ /* 0x000fe20003f6e200 */
[----:B------:R-:W-:-:S02]  /*0700*/  FADD R5, R5, R14 ;  /* 0x0000000e05057221 */ /* 0x000fc40000000000 */
[----:B------:R-:W-:Y:S02]  /*0710*/  FADD R2, R2, R15 ;  /* 0x0000000f02027221 */ /* 0x000fe40000000000 */
[----:B------:R-:W-:Y:S01]  /*0720*/  FADD R5, R5, R12 ;  /* 0x0000000c05057221 */ /* 0x000fe20000000000 */
[----:B---3--:R-:W-:Y:S01]  /*0730*/  SEL R10, R10, RZ, P5 ;  /* 0x000000ff0a0a7207 */ /* 0x008fe20002800000 */
[----:B------:R-:W-:Y:S01]  /*0740*/  @P1 FMUL R0, R0, 0.25 ;  /* 0x3e80000000001820 */ /* 0x000fe20000400000 */
[----:B------:R-:W-:Y:S01]  /*0750*/  SEL R11, R11, RZ, P5 ;  /* 0x000000ff0b0b7207 */ /* 0x000fe20002800000 */
[----:B------:R-:W-:Y:S02]  /*0760*/  FADD R2, R2, R13 ;  /* 0x0000000d02027221 */ /* 0x000fe40000000000 */
[----:B------:R-:W-:Y:S02]  /*0770*/  FADD R7, R5, R10 ;  /* 0x0000000a05077221 */ /* 0x000fe40000000000 */
[----:B------:R-:W0:Y:S01]  /*0780*/  LDC.64 R4, c[0x0][0x218] ;  /* 0x00008600ff047b82 */ /* 0x000e220000000a00 */
[----:B------:R-:W-:Y:S01]  /*0790*/  @!P3 FMUL R0, R0, 16777216 ;  /* 0x4b8000000000b820 */ /* 0x000fe20000400000 */
[----:B------:R-:W-:Y:S01]  /*07a0*/  FADD R2, R2, R11 ;  /* 0x0000000b02027221 */ /* 0x000fe20000000000 */
[----:B------:R-:W-:-:S02]  /*07b0*/  SEL R8, R8, RZ, P2 ;  /* 0x000000ff08087207 */ /* 0x000fc40001000000 */
[----:B------:R-:W-:Y:S02]  /*07c0*/  SEL R9, R9, RZ, P2 ;  /* 0x000000ff09097207 */ /* 0x000fe40001000000 */
[----:B------:R-:W1:Y:S01]  /*07d0*/  MUFU.RCP R0, R0 ;  /* 0x0000000000007308 */ /* 0x000e620000001000 */
[----:B------:R-:W-:Y:S02]  /*07e0*/  FADD R7, R7, R8 ;  /* 0x0000000807077221 */ /* 0x000fe40000000000 */
[----:B------:R-:W-:Y:S01]  /*07f0*/  FADD R2, R2, R9 ;  /* 0x0000000902027221 */ /* 0x000fe20000000000 */
[----:B------:R-:W-:Y:S02]  /*0800*/  SEL R24, R24, RZ, P0 ;  /* 0x000000ff18187207 */ /* 0x000fe40000000000 */
[----:B------:R-:W-:-:S03]  /*0810*/  SEL R25, R25, RZ, P0 ;  /* 0x000000ff19197207 */ /* 0x000fc60000000000 */
[----:B------:R-:W-:Y:S02]  /*0820*/  FADD R24, R7, R24 ;  /* 0x0000001807187221 */ /* 0x000fe40000000000 */
[----:B------:R-:W-:Y:S02]  /*0830*/  FADD R25, R2, R25 ;  /* 0x0000001902197221 */ /* 0x000fe40000000000 */
[----:B------:R-:W-:Y:S02]  /*0840*/  @P1 FMUL R24, R24, 0.25 ;  /* 0x3e80000018181820 */ /* 0x000fe40000400000 */
[----:B------:R-:W-:Y:S02]  /*0850*/  @P1 FMUL R25, R25, 0.25 ;  /* 0x3e80000019191820 */ /* 0x000fe40000400000 */
[----:B------:R-:W-:Y:S02]  /*0860*/  @!P3 FMUL R24, R24, 16777216 ;  /* 0x4b8000001818b820 */ /* 0x000fe40000400000 */
[----:B------:R-:W-:Y:S01]  /*0870*/  @!P3 FMUL R25, R25, 16777216 ;  /* 0x4b8000001919b820 */ /* 0x000fe20000400000 */
[----:B0-----:R-:W-:-:S04]  /*0880*/  IMAD.WIDE R4, R3, 0x4, R4 ;  /* 0x0000000403047825 */ /* 0x001fc800078e0204 */
[C---:B-1----:R-:W-:Y:S01]  /*0890*/  FMUL R24, R0.reuse, R24 ;  /* 0x0000001800187220 */ /* 0x042fe20000400000 */
[----:B------:R-:W-:-:S05]  /*08a0*/  FMUL R25, R0, R25 ;  /* 0x0000001900197220 */ /* 0x000fca0000400000 */
[----:B------:R-:W-:Y:S01]  /*08b0*/  STG.E.64 desc[UR4][R4.64], R24 ;  /* 0x0000001804007986 */ /* 0x000fe2000c101b04 */
[----:B------:R-:W-:Y:S05]  /*08c0*/  EXIT ;  /* 0x000000000000794d */ /* 0x000fea0003800000 */
.L_x_0:
[----:B------:R-:W-:-:S00]  /*08d0*/  BRA `(.L_x_0) ;  /* 0xfffffffc00fc7947 */ /* 0x000fc0000383ffff */
[----:B------:R-:W-:-:S00]  /*08e0*/  NOP ;  /* 0x0000000000007918 */ /* 0x000fc00000000000 */
        /* <DEDUP_REMOVED lines=9> */
.L_x_1:


//--------------------- .nv.constant0.triton_poi_fused_avg_pool2d_38 --------------------------
	.section	.nv.constant0.triton_poi_fused_avg_pool2d_38,"a",@progbits
	.sectionflags	@""
	.align	4
.nv.constant0.triton_poi_fused_avg_pool2d_38:
	.zero		548
